//
// Generated by NVIDIA NVVM Compiler
//
// Compiler Build ID: CL-36424714
// Cuda compilation tools, release 13.0, V13.0.88
// Based on NVVM 20.0.0
//

.version 9.0
.target sm_100
.address_size 64

	// .globl	_Z16availableKernel4PdS_S_id

.visible .entry _Z16availableKernel4PdS_S_id(
	.param .u64 .ptr .align 1 _Z16availableKernel4PdS_S_id_param_0,
	.param .u64 .ptr .align 1 _Z16availableKernel4PdS_S_id_param_1,
	.param .u64 .ptr .align 1 _Z16availableKernel4PdS_S_id_param_2,
	.param .u32 _Z16availableKernel4PdS_S_id_param_3,
	.param .f64 _Z16availableKernel4PdS_S_id_param_4
)
{
	.reg .pred 	%p<11>;
	.reg .b32 	%r<41>;
	.reg .b64 	%rd<53>;
	.reg .b64 	%fd<73>;

	ld.param.u64 	%rd7, [_Z16availableKernel4PdS_S_id_param_0];
	ld.param.u64 	%rd8, [_Z16availableKernel4PdS_S_id_param_1];
	ld.param.u64 	%rd6, [_Z16availableKernel4PdS_S_id_param_2];
	ld.param.u32 	%r19, [_Z16availableKernel4PdS_S_id_param_3];
	ld.param.f64 	%fd13, [_Z16availableKernel4PdS_S_id_param_4];
	cvta.to.global.u64 	%rd1, %rd8;
	cvta.to.global.u64 	%rd2, %rd7;
	mov.u32 	%r20, %ctaid.y;
	mov.u32 	%r21, %ntid.y;
	mov.u32 	%r22, %tid.y;
	mad.lo.s32 	%r1, %r20, %r21, %r22;
	mov.u32 	%r23, %ctaid.x;
	mov.u32 	%r24, %ntid.x;
	mov.u32 	%r25, %tid.x;
	mad.lo.s32 	%r2, %r23, %r24, %r25;
	cvt.rn.f64.s32 	%fd14, %r19;
	mov.f64 	%fd15, 0d3FF0000000000000;
	sub.f64 	%fd16, %fd15, %fd13;
	mul.f64 	%fd17, %fd16, %fd14;
	cvt.rzi.s32.f64 	%r3, %fd17;
	max.s32 	%r26, %r1, %r2;
	setp.ge.s32 	%p1, %r26, %r3;
	@%p1 bra 	$L__BB0_14;
	setp.lt.s32 	%p2, %r19, 1;
	mov.f64 	%fd72, 0d0000000000000000;
	@%p2 bra 	$L__BB0_13;
	mul.lo.s32 	%r4, %r19, %r1;
	and.b32  	%r5, %r19, 7;
	setp.lt.u32 	%p3, %r19, 8;
	mov.b32 	%r39, 0;
	mov.f64 	%fd72, 0d0000000000000000;
	@%p3 bra 	$L__BB0_5;
	and.b32  	%r39, %r19, 2147483640;
	neg.s32 	%r37, %r39;
	shl.b32 	%r8, %r3, 3;
	mul.wide.u32 	%rd9, %r4, 8;
	add.s64 	%rd10, %rd9, %rd2;
	add.s64 	%rd52, %rd10, 32;
	mov.f64 	%fd72, 0d0000000000000000;
	mul.wide.s32 	%rd13, %r3, 8;
	mov.u32 	%r36, %r2;
$L__BB0_4:
	.pragma "nounroll";
	ld.global.f64 	%fd22, [%rd52+-32];
	mul.wide.s32 	%rd11, %r36, 8;
	add.s64 	%rd12, %rd1, %rd11;
	ld.global.f64 	%fd23, [%rd12];
	fma.rn.f64 	%fd24, %fd22, %fd23, %fd72;
	ld.global.f64 	%fd25, [%rd52+-24];
	add.s64 	%rd14, %rd12, %rd13;
	ld.global.f64 	%fd26, [%rd14];
	fma.rn.f64 	%fd27, %fd25, %fd26, %fd24;
	ld.global.f64 	%fd28, [%rd52+-16];
	add.s64 	%rd15, %rd14, %rd13;
	ld.global.f64 	%fd29, [%rd15];
	fma.rn.f64 	%fd30, %fd28, %fd29, %fd27;
	ld.global.f64 	%fd31, [%rd52+-8];
	add.s64 	%rd16, %rd15, %rd13;
	ld.global.f64 	%fd32, [%rd16];
	fma.rn.f64 	%fd33, %fd31, %fd32, %fd30;
	ld.global.f64 	%fd34, [%rd52];
	add.s64 	%rd17, %rd16, %rd13;
	ld.global.f64 	%fd35, [%rd17];
	fma.rn.f64 	%fd36, %fd34, %fd35, %fd33;
	ld.global.f64 	%fd37, [%rd52+8];
	add.s64 	%rd18, %rd17, %rd13;
	ld.global.f64 	%fd38, [%rd18];
	fma.rn.f64 	%fd39, %fd37, %fd38, %fd36;
	ld.global.f64 	%fd40, [%rd52+16];
	add.s64 	%rd19, %rd18, %rd13;
	ld.global.f64 	%fd41, [%rd19];
	fma.rn.f64 	%fd42, %fd40, %fd41, %fd39;
	ld.global.f64 	%fd43, [%rd52+24];
	add.s64 	%rd20, %rd19, %rd13;
	ld.global.f64 	%fd44, [%rd20];
	fma.rn.f64 	%fd72, %fd43, %fd44, %fd42;
	add.s32 	%r37, %r37, 8;
	add.s32 	%r36, %r36, %r8;
	add.s64 	%rd52, %rd52, 64;
	setp.ne.s32 	%p4, %r37, 0;
	@%p4 bra 	$L__BB0_4;
$L__BB0_5:
	setp.eq.s32 	%p5, %r5, 0;
	@%p5 bra 	$L__BB0_13;
	and.b32  	%r14, %r19, 3;
	setp.lt.u32 	%p6, %r5, 4;
	@%p6 bra 	$L__BB0_8;
	add.s32 	%r28, %r39, %r4;
	mul.wide.u32 	%rd21, %r28, 8;
	add.s64 	%rd22, %rd2, %rd21;
	ld.global.f64 	%fd46, [%rd22];
	mad.lo.s32 	%r29, %r39, %r3, %r2;
	mul.wide.s32 	%rd23, %r29, 8;
	add.s64 	%rd24, %rd1, %rd23;
	ld.global.f64 	%fd47, [%rd24];
	fma.rn.f64 	%fd48, %fd46, %fd47, %fd72;
	cvt.u64.u32 	%rd25, %r4;
	cvt.u64.u32 	%rd26, %r39;
	add.s64 	%rd27, %rd26, %rd25;
	shl.b64 	%rd28, %rd27, 3;
	add.s64 	%rd29, %rd2, %rd28;
	ld.global.f64 	%fd49, [%rd29+8];
	mul.wide.s32 	%rd30, %r3, 8;
	add.s64 	%rd31, %rd24, %rd30;
	ld.global.f64 	%fd50, [%rd31];
	fma.rn.f64 	%fd51, %fd49, %fd50, %fd48;
	ld.global.f64 	%fd52, [%rd29+16];
	add.s64 	%rd32, %rd31, %rd30;
	ld.global.f64 	%fd53, [%rd32];
	fma.rn.f64 	%fd54, %fd52, %fd53, %fd51;
	ld.global.f64 	%fd55, [%rd29+24];
	add.s64 	%rd33, %rd32, %rd30;
	ld.global.f64 	%fd56, [%rd33];
	fma.rn.f64 	%fd72, %fd55, %fd56, %fd54;
	add.s32 	%r39, %r39, 4;
$L__BB0_8:
	setp.eq.s32 	%p7, %r14, 0;
	@%p7 bra 	$L__BB0_13;
	setp.eq.s32 	%p8, %r14, 1;
	@%p8 bra 	$L__BB0_11;
	add.s32 	%r30, %r39, %r4;
	mul.wide.u32 	%rd34, %r30, 8;
	add.s64 	%rd35, %rd2, %rd34;
	ld.global.f64 	%fd58, [%rd35];
	mad.lo.s32 	%r31, %r39, %r3, %r2;
	mul.wide.s32 	%rd36, %r31, 8;
	add.s64 	%rd37, %rd1, %rd36;
	ld.global.f64 	%fd59, [%rd37];
	fma.rn.f64 	%fd60, %fd58, %fd59, %fd72;
	cvt.u64.u32 	%rd38, %r4;
	cvt.u64.u32 	%rd39, %r39;
	add.s64 	%rd40, %rd39, %rd38;
	shl.b64 	%rd41, %rd40, 3;
	add.s64 	%rd42, %rd2, %rd41;
	ld.global.f64 	%fd61, [%rd42+8];
	mul.wide.s32 	%rd43, %r3, 8;
	add.s64 	%rd44, %rd37, %rd43;
	ld.global.f64 	%fd62, [%rd44];
	fma.rn.f64 	%fd72, %fd61, %fd62, %fd60;
	add.s32 	%r39, %r39, 2;
$L__BB0_11:
	and.b32  	%r32, %r19, 1;
	setp.eq.b32 	%p9, %r32, 1;
	not.pred 	%p10, %p9;
	@%p10 bra 	$L__BB0_13;
	add.s32 	%r33, %r39, %r4;
	mul.wide.u32 	%rd45, %r33, 8;
	add.s64 	%rd46, %rd2, %rd45;
	ld.global.f64 	%fd63, [%rd46];
	mad.lo.s32 	%r34, %r39, %r3, %r2;
	mul.wide.s32 	%rd47, %r34, 8;
	add.s64 	%rd48, %rd1, %rd47;
	ld.global.f64 	%fd64, [%rd48];
	fma.rn.f64 	%fd72, %fd63, %fd64, %fd72;
$L__BB0_13:
	mad.lo.s32 	%r35, %r3, %r1, %r2;
	cvta.to.global.u64 	%rd49, %rd6;
	mul.wide.s32 	%rd50, %r35, 8;
	add.s64 	%rd51, %rd49, %rd50;
	st.global.f64 	[%rd51], %fd72;
$L__BB0_14:
	ret;

}


// ===== COMPILED SASS (sm_100) =====

	.target	sm_100

	.elftype	@"ET_EXEC"


//--------------------- .note.nv.tkinfo           --------------------------
	.section	.note.nv.tkinfo,"",@"SHT_NOTE"
	.sectionflags	@"SHF_NOTE_NV_TKINFO"
	.tkinfo
        /*0018*/ 	.word	0x00000002
        /*0030*/ 	.string	""
        /*0030*/ 	.string	"ptxas"
        /*0030*/ 	.string	"Cuda compilation tools, release 13.0, V13.0.88"
        /*0030*/ 	.string	"Build cuda_13.0.r13.0/compiler.36424714_0"
        /*0030*/ 	.string	"-arch sm_100 -m 64 "



//--------------------- .note.nv.cuinfo           --------------------------
	.section	.note.nv.cuinfo,"",@"SHT_NOTE"
	.sectionflags	@"SHF_NOTE_NV_CUINFO"
        /*0018*/ 	.short	0x0002
        /*001a*/ 	.short	0x0064
        /*001c*/ 	.short	0x0082
	.zero		2


//--------------------- .nv.info                  --------------------------
	.section	.nv.info,"",@"SHT_CUDA_INFO"
	.align	4


	//----- nvinfo : EIATTR_REGCOUNT
	.align		4
        /*0000*/ 	.byte	0x04, 0x2f
        /*0002*/ 	.short	(.L_1 - .L_0)
	.align		4
.L_0:
        /*0004*/ 	.word	index@(_Z16availableKernel4PdS_S_id)
        /*0008*/ 	.word	0x00000020


	//----- nvinfo : EIATTR_FRAME_SIZE
	.align		4
.L_1:
        /*000c*/ 	.byte	0x04, 0x11
        /*000e*/ 	.short	(.L_3 - .L_2)
	.align		4
.L_2:
        /*0010*/ 	.word	index@(_Z16availableKernel4PdS_S_id)
        /*0014*/ 	.word	0x00000000


	//----- nvinfo : EIATTR_MIN_STACK_SIZE
	.align		4
.L_3:
        /*0018*/ 	.byte	0x04, 0x12
        /*001a*/ 	.short	(.L_5 - .L_4)
	.align		4
.L_4:
        /*001c*/ 	.word	index@(_Z16availableKernel4PdS_S_id)
        /*0020*/ 	.word	0x00000000
.L_5:


//--------------------- .nv.compat                --------------------------
	.section	.nv.compat,"",@"SHT_CUDA_COMPAT_INFO"
	.align	4
        /*0000*/ 	.byte	0x02, 0x09, 0x00, 0x00, 0x02, 0x02, 0x01, 0x00, 0x02, 0x05, 0x05, 0x00, 0x03, 0x07, 0x01, 0x01
        /*0010*/ 	.byte	0x02, 0x03, 0x00, 0x00, 0x02, 0x06, 0x01, 0x00, 0x04, 0x0b, 0x08, 0x00, 0x01, 0x00, 0x00, 0x00
        /*0020*/ 	.byte	0x00, 0x00, 0x00, 0x00


//--------------------- .nv.info._Z16availableKernel4PdS_S_id --------------------------
	.section	.nv.info._Z16availableKernel4PdS_S_id,"",@"SHT_CUDA_INFO"
	.sectionflags	@""
	.align	4


	//----- nvinfo : EIATTR_CUDA_API_VERSION
	.align		4
        /*0000*/ 	.byte	0x04, 0x37
        /*0002*/ 	.short	(.L_7 - .L_6)
.L_6:
        /*0004*/ 	.word	0x00000082


	//----- nvinfo : EIATTR_KPARAM_INFO
	.align		4
.L_7:
        /*0008*/ 	.byte	0x04, 0x17
        /*000a*/ 	.short	(.L_9 - .L_8)
.L_8:
        /*000c*/ 	.word	0x00000000
        /*0010*/ 	.short	0x0004
        /*0012*/ 	.short	0x0020
        /*0014*/ 	.byte	0x00, 0xf0, 0x21, 0x00


	//----- nvinfo : EIATTR_KPARAM_INFO
	.align		4
.L_9:
        /*0018*/ 	.byte	0x04, 0x17
        /*001a*/ 	.short	(.L_11 - .L_10)
.L_10:
        /*001c*/ 	.word	0x00000000
        /*0020*/ 	.short	0x0003
        /*0022*/ 	.short	0x0018
        /*0024*/ 	.byte	0x00, 0xf0, 0x11, 0x00


	//----- nvinfo : EIATTR_KPARAM_INFO
	.align		4
.L_11:
        /*0028*/ 	.byte	0x04, 0x17
        /*002a*/ 	.short	(.L_13 - .L_12)
.L_12:
        /*002c*/ 	.word	0x00000000
        /*0030*/ 	.short	0x0002
        /*0032*/ 	.short	0x0010
        /*0034*/ 	.byte	0x00, 0xf5, 0x21, 0x00


	//----- nvinfo : EIATTR_KPARAM_INFO
	.align		4
.L_13:
        /*0038*/ 	.byte	0x04, 0x17
        /*003a*/ 	.short	(.L_15 - .L_14)
.L_14:
        /*003c*/ 	.word	0x00000000
        /*0040*/ 	.short	0x0001
        /*0042*/ 	.short	0x0008
        /*0044*/ 	.byte	0x00, 0xf5, 0x21, 0x00


	//----- nvinfo : EIATTR_KPARAM_INFO
	.align		4
.L_15:
        /*0048*/ 	.byte	0x04, 0x17
        /*004a*/ 	.short	(.L_17 - .L_16)
.L_16:
        /*004c*/ 	.word	0x00000000
        /*0050*/ 	.short	0x0000
        /*0052*/ 	.short	0x0000
        /*0054*/ 	.byte	0x00, 0xf5, 0x21, 0x00


	//----- nvinfo : EIATTR_SPARSE_MMA_MASK
	.align		4
.L_17:
        /*0058*/ 	.byte	0x03, 0x50
        /*005a*/ 	.short	0x0000


	//----- nvinfo : EIATTR_MAXREG_COUNT
	.align		4
        /*005c*/ 	.byte	0x03, 0x1b
        /*005e*/ 	.short	0x00ff


	//----- nvinfo : EIATTR_MERCURY_ISA_VERSION
	.align		4
        /*0060*/ 	.byte	0x03, 0x5f
        /*0062*/ 	.short	0x0101


	//----- nvinfo : EIATTR_VRC_CTA_INIT_COUNT
	.align		4
        /*0064*/ 	.byte	0x02, 0x4a
	.zero		1
	.zero		1


	//----- nvinfo : EIATTR_EXIT_INSTR_OFFSETS
	.align		4
        /*0068*/ 	.byte	0x04, 0x1c
        /*006a*/ 	.short	(.L_19 - .L_18)


	//   ....[0]....
.L_18:
        /*006c*/ 	.word	0x00000110


	//   ....[1]....
        /*0070*/ 	.word	0x00000920


	//----- nvinfo : EIATTR_CBANK_PARAM_SIZE
	.align		4
.L_19:
        /*0074*/ 	.byte	0x03, 0x19
        /*0076*/ 	.short	0x0028


	//----- nvinfo : EIATTR_PARAM_CBANK
	.align		4
        /*0078*/ 	.byte	0x04, 0x0a
        /*007a*/ 	.short	(.L_21 - .L_20)
	.align		4
.L_20:
        /*007c*/ 	.word	index@(.nv.constant0._Z16availableKernel4PdS_S_id)
        /*0080*/ 	.short	0x0380
        /*0082*/ 	.short	0x0028


	//----- nvinfo : EIATTR_SW_WAR
	.align		4
.L_21:
        /*0084*/ 	.byte	0x04, 0x36
        /*0086*/ 	.short	(.L_23 - .L_22)
.L_22:
        /*0088*/ 	.word	0x00000008
.L_23:


//--------------------- .nv.callgraph             --------------------------
	.section	.nv.callgraph,"",@"SHT_CUDA_CALLGRAPH"
	.align	4
	.sectionentsize	8
	.align		4
        /*0000*/ 	.word	0x00000000
	.align		4
        /*0004*/ 	.word	0xffffffff
	.align		4
        /*0008*/ 	.word	0x00000000
	.align		4
        /*000c*/ 	.word	0xfffffffe
	.align		4
        /*0010*/ 	.word	0x00000000
	.align		4
        /*0014*/ 	.word	0xfffffffd
	.align		4
        /*0018*/ 	.word	0x00000000
	.align		4
        /*001c*/ 	.word	0xfffffffc


//--------------------- .text._Z16availableKernel4PdS_S_id --------------------------
	.section	.text._Z16availableKernel4PdS_S_id,"ax",@progbits
	.align	128
        .global         _Z16availableKernel4PdS_S_id
        .type           _Z16availableKernel4PdS_S_id,@function
        .size           _Z16availableKernel4PdS_S_id,(.L_x_5 - _Z16availableKernel4PdS_S_id)
        .other          _Z16availableKernel4PdS_S_id,@"STO_CUDA_ENTRY STV_DEFAULT"
_Z16availableKernel4PdS_S_id:
.text._Z16availableKernel4PdS_S_id:
[----:B------:R-:W-:Y:S08]  /*0000*/  LDC R1, c[0x0][0x37c] ;  /* 0x0000df00ff017b82 */ /* 0x000ff00000000800 */
[----:B------:R-:W0:Y:S01]  /*0010*/  LDC R0, c[0x0][0x398] ;  /* 0x0000e600ff007b82 */ /* 0x000e220000000800 */
[----:B------:R-:W1:Y:S01]  /*0020*/  S2R R9, SR_TID.Y ;  /* 0x0000000000097919 */ /* 0x000e620000002200 */
[----:B------:R-:W2:Y:S06]  /*0030*/  S2R R11, SR_TID.X ;  /* 0x00000000000b7919 */ /* 0x000eac0000002100 */
[----:B------:R-:W3:Y:S08]  /*0040*/  LDC.64 R4, c[0x0][0x3a0] ;  /* 0x0000e800ff047b82 */ /* 0x000ef00000000a00 */
[----:B------:R-:W1:Y:S01]  /*0050*/  LDC R8, c[0x0][0x364] ;  /* 0x0000d900ff087b82 */ /* 0x000e620000000800 */
[----:B0-----:R-:W0:Y:S07]  /*0060*/  I2F.F64 R2, R0 ;  /* 0x0000000000027312 */ /* 0x001e2e0000201c00 */
[----:B------:R-:W1:Y:S01]  /*0070*/  S2UR UR4, SR_CTAID.Y ;  /* 0x00000000000479c3 */ /* 0x000e620000002600 */
[----:B---3--:R-:W-:-:S07]  /*0080*/  DADD R4, -R4, 1 ;  /* 0x3ff0000004047429 */ /* 0x008fce0000000100 */
[----:B------:R-:W2:Y:S01]  /*0090*/  S2UR UR5, SR_CTAID.X ;  /* 0x00000000000579c3 */ /* 0x000ea20000002500 */
[----:B0-----:R-:W-:-:S07]  /*00a0*/  DMUL R6, R2, R4 ;  /* 0x0000000402067228 */ /* 0x001fce0000000000 */
[----:B------:R-:W2:Y:S01]  /*00b0*/  LDC R10, c[0x0][0x360] ;  /* 0x0000d800ff0a7b82 */ /* 0x000ea20000000800 */
[----:B------:R-:W0:Y:S01]  /*00c0*/  F2I.F64.TRUNC R2, R6 ;  /* 0x0000000600027311 */ /* 0x000e22000030d100 */
[----:B-1----:R-:W-:Y:S02]  /*00d0*/  IMAD R3, R8, UR4, R9 ;  /* 0x0000000408037c24 */ /* 0x002fe4000f8e0209 */
[----:B--2---:R-:W-:-:S05]  /*00e0*/  IMAD R5, R10, UR5, R11 ;  /* 0x000000050a057c24 */ /* 0x004fca000f8e020b */
[----:B------:R-:W-:-:S04]  /*00f0*/  VIMNMX R9, PT, PT, R3, R5, !PT ;  /* 0x0000000503097248 */ /* 0x000fc80007fe0100 */
[----:B0-----:R-:W-:-:S13]  /*0100*/  ISETP.GE.AND P0, PT, R9, R2, PT ;  /* 0x000000020900720c */ /* 0x001fda0003f06270 */
[----:B------:R-:W-:Y:S05]  /*0110*/  @P0 EXIT ;  /* 0x000000000000094d */ /* 0x000fea0003800000 */
[----:B------:R-:W-:Y:S01]  /*0120*/  ISETP.GE.AND P0, PT, R0, 0x1, PT ;  /* 0x000000010000780c */ /* 0x000fe20003f06270 */
[----:B------:R-:W0:Y:S01]  /*0130*/  LDCU.64 UR4, c[0x0][0x358] ;  /* 0x00006b00ff0477ac */ /* 0x000e220008000a00 */
[----:B------:R-:W-:-:S11]  /*0140*/  CS2R R18, SRZ ;  /* 0x0000000000127805 */ /* 0x000fd6000001ff00 */
[----:B------:R-:W-:Y:S05]  /*0150*/  @!P0 BRA `(.L_x_0) ;  /* 0x0000000400e08947 */ /* 0x000fea0003800000 */
[C---:B------:R-:W-:Y:S01]  /*0160*/  ISETP.GE.U32.AND P1, PT, R0.reuse, 0x8, PT ;  /* 0x000000080000780c */ /* 0x040fe20003f26070 */
[----:B------:R-:W-:Y:S01]  /*0170*/  IMAD R6, R3, R0, RZ ;  /* 0x0000000003067224 */ /* 0x000fe200078e02ff */
[----:B------:R-:W-:Y:S02]  /*0180*/  LOP3.LUT R4, R0, 0x7, RZ, 0xc0, !PT ;  /* 0x0000000700047812 */ /* 0x000fe400078ec0ff */
[----:B------:R-:W-:Y:S02]  /*0190*/  CS2R R18, SRZ ;  /* 0x0000000000127805 */ /* 0x000fe4000001ff00 */
[----:B------:R-:W-:Y:S02]  /*01a0*/  MOV R7, RZ ;  /* 0x000000ff00077202 */ /* 0x000fe40000000f00 */
[----:B------:R-:W-:-:S05]  /*01b0*/  ISETP.NE.AND P0, PT, R4, RZ, PT ;  /* 0x000000ff0400720c */ /* 0x000fca0003f05270 */
[----:B------:R-:W-:Y:S08]  /*01c0*/  @!P1 BRA `(.L_x_1) ;  /* 0x0000000000c49947 */ /* 0x000ff00003800000 */
[----:B------:R-:W1:Y:S01]  /*01d0*/  LDC.64 R8, c[0x0][0x380] ;  /* 0x0000e000ff087b82 */ /* 0x000e620000000a00 */
[----:B------:R-:W-:Y:S01]  /*01e0*/  LOP3.LUT R7, R0, 0x7ffffff8, RZ, 0xc0, !PT ;  /* 0x7ffffff800077812 */ /* 0x000fe200078ec0ff */
[----:B------:R-:W-:Y:S01]  /*01f0*/  IMAD.MOV.U32 R27, RZ, RZ, R5 ;  /* 0x000000ffff1b7224 */ /* 0x000fe200078e0005 */
[----:B------:R-:W-:-:S03]  /*0200*/  CS2R R18, SRZ ;  /* 0x0000000000127805 */ /* 0x000fc6000001ff00 */
[----:B------:R-:W-:Y:S02]  /*0210*/  IMAD.MOV R26, RZ, RZ, -R7 ;  /* 0x000000ffff1a7224 */ /* 0x000fe400078e0a07 */
[----:B-1----:R-:W-:-:S03]  /*0220*/  IMAD.WIDE.U32 R8, R6, 0x8, R8 ;  /* 0x0000000806087825 */ /* 0x002fc600078e0008 */
[----:B------:R-:W-:-:S04]  /*0230*/  IADD3 R10, P1, PT, R8, 0x20, RZ ;  /* 0x00000020080a7810 */ /* 0x000fc80007f3e0ff */
[----:B------:R-:W-:-:S09]  /*0240*/  IADD3.X R11, PT, PT, RZ, R9, RZ, P1, !PT ;  /* 0x00000009ff0b7210 */ /* 0x000fd20000ffe4ff */
.L_x_2:
[----:B------:R-:W1:Y:S01]  /*0250*/  LDC.64 R22, c[0x0][0x388] ;  /* 0x0000e200ff167b82 */ /* 0x000e620000000a00 */
[----:B------:R-:W-:Y:S01]  /*0260*/  MOV R8, R10 ;  /* 0x0000000a00087202 */ /* 0x000fe20000000f00 */
[----:B------:R-:W-:-:S05]  /*0270*/  IMAD.MOV.U32 R9, RZ, RZ, R11 ;  /* 0x000000ffff097224 */ /* 0x000fca00078e000b */
[----:B0-----:R-:W2:Y:S04]  /*0280*/  LDG.E.64 R14, desc[UR4][R8.64+-0x20] ;  /* 0xffffe004080e7981 */ /* 0x001ea8000c1e1b00 */
[----:B------:R-:W3:Y:S01]  /*0290*/  LDG.E.64 R10, desc[UR4][R8.64+-0x18] ;  /* 0xffffe804080a7981 */ /* 0x000ee2000c1e1b00 */
[----:B-1----:R-:W-:-:S05]  /*02a0*/  IMAD.WIDE R22, R27, 0x8, R22 ;  /* 0x000000081b167825 */ /* 0x002fca00078e0216 */
[----:B------:R-:W2:Y:S01]  /*02b0*/  LDG.E.64 R12, desc[UR4][R22.64] ;  /* 0x00000004160c7981 */ /* 0x000ea2000c1e1b00 */
[----:B------:R-:W-:-:S05]  /*02c0*/  IMAD.WIDE R28, R2, 0x8, R22 ;  /* 0x00000008021c7825 */ /* 0x000fca00078e0216 */
[----:B------:R-:W3:Y:S01]  /*02d0*/  LDG.E.64 R16, desc[UR4][R28.64] ;  /* 0x000000041c107981 */ /* 0x000ee2000c1e1b00 */
[C---:B------:R-:W-:Y:S01]  /*02e0*/  IMAD.WIDE R24, R2.reuse, 0x8, R28 ;  /* 0x0000000802187825 */ /* 0x040fe200078e021c */
[----:B--2---:R-:W-:Y:S02]  /*02f0*/  DFMA R18, R14, R12, R18 ;  /* 0x0000000c0e12722b */ /* 0x004fe40000000012 */
[----:B------:R-:W2:Y:S04]  /*0300*/  LDG.E.64 R14, desc[UR4][R8.64+-0x10] ;  /* 0xfffff004080e7981 */ /* 0x000ea8000c1e1b00 */
[----:B------:R-:W2:Y:S01]  /*0310*/  LDG.E.64 R12, desc[UR4][R24.64] ;  /* 0x00000004180c7981 */ /* 0x000ea2000c1e1b00 */
[----:B------:R-:W-:Y:S01]  /*0320*/  IMAD.WIDE R20, R2, 0x8, R24 ;  /* 0x0000000802147825 */ /* 0x000fe200078e0218 */
[----:B---3--:R-:W-:-:S02]  /*0330*/  DFMA R16, R10, R16, R18 ;  /* 0x000000100a10722b */ /* 0x008fc40000000012 */
[----:B------:R-:W3:Y:S04]  /*0340*/  LDG.E.64 R10, desc[UR4][R8.64+-0x8] ;  /* 0xfffff804080a7981 */ /* 0x000ee8000c1e1b00 */
        /* <DEDUP_REMOVED lines=9> */
[----:B------:R-:W-:-:S03]  /*03e0*/  IMAD.WIDE R24, R2, 0x8, R28 ;  /* 0x0000000802187825 */ /* 0x000fc600078e021c */
[----:B------:R-:W4:Y:S01]  /*03f0*/  LDG.E.64 R22, desc[UR4][R8.64+0x18] ;  /* 0x0000180408167981 */ /* 0x000f22000c1e1b00 */
[----:B------:R-:W-:-:S06]  /*0400*/  IMAD.WIDE R20, R2, 0x8, R24 ;  /* 0x0000000802147825 */ /* 0x000fcc00078e0218 */
[----:B------:R-:W4:Y:S01]  /*0410*/  LDG.E.64 R20, desc[UR4][R20.64] ;  /* 0x0000000414147981 */ /* 0x000f22000c1e1b00 */
[----:B--2---:R-:W-:-:S03]  /*0420*/  DFMA R14, R16, R14, R18 ;  /* 0x0000000e100e722b */ /* 0x004fc60000000012 */
[----:B------:R-:W2:Y:S04]  /*0430*/  LDG.E.64 R16, desc[UR4][R8.64+0x10] ;  /* 0x0000100408107981 */ /* 0x000ea8000c1e1b00 */
[----:B------:R-:W2:Y:S01]  /*0440*/  LDG.E.64 R18, desc[UR4][R24.64] ;  /* 0x0000000418127981 */ /* 0x000ea2000c1e1b00 */
[----:B------:R-:W-:Y:S01]  /*0450*/  IADD3 R26, PT, PT, R26, 0x8, RZ ;  /* 0x000000081a1a7810 */ /* 0x000fe20007ffe0ff */
[----:B---3--:R-:W-:-:S03]  /*0460*/  DFMA R10, R10, R12, R14 ;  /* 0x0000000c0a0a722b */ /* 0x008fc6000000000e */
[----:B------:R-:W-:Y:S02]  /*0470*/  ISETP.NE.AND P1, PT, R26, RZ, PT ;  /* 0x000000ff1a00720c */ /* 0x000fe40003f25270 */
[----:B------:R-:W-:-:S03]  /*0480*/  LEA R27, R2, R27, 0x3 ;  /* 0x0000001b021b7211 */ /* 0x000fc600078e18ff */
[----:B--2---:R-:W-:Y:S01]  /*0490*/  DFMA R18, R16, R18, R10 ;  /* 0x000000121012722b */ /* 0x004fe2000000000a */
[----:B------:R-:W-:-:S07]  /*04a0*/  IADD3 R10, P2, PT, R8, 0x40, RZ ;  /* 0x00000040080a7810 */ /* 0x000fce0007f5e0ff */
[----:B----4-:R-:W-:Y:S01]  /*04b0*/  DFMA R18, R22, R20, R18 ;  /* 0x000000141612722b */ /* 0x010fe20000000012 */
[----:B------:R-:W-:Y:S01]  /*04c0*/  IMAD.X R11, RZ, RZ, R9, P2 ;  /* 0x000000ffff0b7224 */ /* 0x000fe200010e0609 */
[----:B------:R-:W-:Y:S09]  /*04d0*/  @P1 BRA `(.L_x_2) ;  /* 0xfffffffc005c1947 */ /* 0x000ff2000383ffff */
.L_x_1:
[----:B------:R-:W-:Y:S05]  /*04e0*/  @!P0 BRA `(.L_x_0) ;  /* 0x0000000000fc8947 */ /* 0x000fea0003800000 */
[----:B------:R-:W-:Y:S02]  /*04f0*/  ISETP.GE.U32.AND P1, PT, R4, 0x4, PT ;  /* 0x000000040400780c */ /* 0x000fe40003f26070 */
[----:B------:R-:W-:-:S04]  /*0500*/  LOP3.LUT R26, R0, 0x3, RZ, 0xc0, !PT ;  /* 0x00000003001a7812 */ /* 0x000fc800078ec0ff */
[----:B------:R-:W-:-:S07]  /*0510*/  ISETP.NE.AND P0, PT, R26, RZ, PT ;  /* 0x000000ff1a00720c */ /* 0x000fce0003f05270 */
[----:B------:R-:W-:Y:S06]  /*0520*/  @!P1 BRA `(.L_x_3) ;  /* 0x00000000006c9947 */ /* 0x000fec0003800000 */
[----:B------:R-:W1:Y:S01]  /*0530*/  LDC.64 R24, c[0x0][0x380] ;  /* 0x0000e000ff187b82 */ /* 0x000e620000000a00 */
[----:B------:R-:W2:Y:S01]  /*0540*/  LDCU.64 UR6, c[0x0][0x380] ;  /* 0x00007000ff0677ac */ /* 0x000ea20008000a00 */
[C---:B------:R-:W-:Y:S01]  /*0550*/  IMAD.IADD R9, R6.reuse, 0x1, R7 ;  /* 0x0000000106097824 */ /* 0x040fe200078e0207 */
[-C--:B------:R-:W-:Y:S01]  /*0560*/  IADD3 R4, P1, PT, R6, R7.reuse, RZ ;  /* 0x0000000706047210 */ /* 0x080fe20007f3e0ff */
[----:B------:R-:W-:-:S04]  /*0570*/  IMAD R13, R2, R7, R5 ;  /* 0x00000007020d7224 */ /* 0x000fc800078e0205 */
[----:B------:R-:W3:Y:S01]  /*0580*/  LDC.64 R10, c[0x0][0x388] ;  /* 0x0000e200ff0a7b82 */ /* 0x000ee20000000a00 */
[----:B-1----:R-:W-:-:S06]  /*0590*/  IMAD.WIDE.U32 R24, R9, 0x8, R24 ;  /* 0x0000000809187825 */ /* 0x002fcc00078e0018 */
[----:B0-----:R-:W4:Y:S01]  /*05a0*/  LDG.E.64 R24, desc[UR4][R24.64] ;  /* 0x0000000418187981 */ /* 0x001f22000c1e1b00 */
[----:B---3--:R-:W-:Y:S01]  /*05b0*/  IMAD.WIDE R10, R13, 0x8, R10 ;  /* 0x000000080d0a7825 */ /* 0x008fe200078e020a */
[----:B------:R-:W-:Y:S02]  /*05c0*/  IADD3.X R13, PT, PT, RZ, RZ, RZ, P1, !PT ;  /* 0x000000ffff0d7210 */ /* 0x000fe40000ffe4ff */
[----:B--2---:R-:W-:Y:S02]  /*05d0*/  LEA R28, P1, R4, UR6, 0x3 ;  /* 0x00000006041c7c11 */ /* 0x004fe4000f8218ff */
[----:B------:R-:W4:Y:S01]  /*05e0*/  LDG.E.64 R8, desc[UR4][R10.64] ;  /* 0x000000040a087981 */ /* 0x000f22000c1e1b00 */
[----:B------:R-:W-:Y:S01]  /*05f0*/  IMAD.WIDE R14, R2, 0x8, R10 ;  /* 0x00000008020e7825 */ /* 0x000fe200078e020a */
[----:B------:R-:W-:-:S05]  /*0600*/  LEA.HI.X R29, R4, UR7, R13, 0x3, P1 ;  /* 0x00000007041d7c11 */ /* 0x000fca00088f1c0d */
[----:B------:R-:W2:Y:S01]  /*0610*/  LDG.E.64 R12, desc[UR4][R28.64+0x8] ;  /* 0x000008041c0c7981 */ /* 0x000ea2000c1e1b00 */
[----:B------:R-:W-:-:S03]  /*0620*/  IMAD.WIDE R20, R2, 0x8, R14 ;  /* 0x0000000802147825 */ /* 0x000fc600078e020e */
[----:B------:R-:W2:Y:S04]  /*0630*/  LDG.E.64 R10, desc[UR4][R14.64] ;  /* 0x000000040e0a7981 */ /* 0x000ea8000c1e1b00 */
[----:B------:R-:W3:Y:S01]  /*0640*/  LDG.E.64 R16, desc[UR4][R20.64] ;  /* 0x0000000414107981 */ /* 0x000ee2000c1e1b00 */
[----:B------:R-:W-:-:S03]  /*0650*/  IMAD.WIDE R22, R2, 0x8, R20 ;  /* 0x0000000802167825 */ /* 0x000fc600078e0214 */
[----:B------:R-:W3:Y:S04]  /*0660*/  LDG.E.64 R14, desc[UR4][R28.64+0x10] ;  /* 0x000010041c0e7981 */ /* 0x000ee8000c1e1b00 */
[----:B------:R-:W5:Y:S04]  /*0670*/  LDG.E.64 R20, desc[UR4][R28.64+0x18] ;  /* 0x000018041c147981 */ /* 0x000f68000c1e1b00 */
[----:B------:R-:W5:Y:S01]  /*0680*/  LDG.E.64 R22, desc[UR4][R22.64] ;  /* 0x0000000416167981 */ /* 0x000f62000c1e1b00 */
[----:B------:R-:W-:Y:S01]  /*0690*/  VIADD R7, R7, 0x4 ;  /* 0x0000000407077836 */ /* 0x000fe20000000000 */
[----:B----4-:R-:W-:-:S08]  /*06a0*/  DFMA R8, R24, R8, R18 ;  /* 0x000000081808722b */ /* 0x010fd00000000012 */
[----:B--2---:R-:W-:-:S08]  /*06b0*/  DFMA R8, R12, R10, R8 ;  /* 0x0000000a0c08722b */ /* 0x004fd00000000008 */
[----:B---3--:R-:W-:-:S08]  /*06c0*/  DFMA R8, R14, R16, R8 ;  /* 0x000000100e08722b */ /* 0x008fd00000000008 */
[----:B-----5:R-:W-:-:S11]  /*06d0*/  DFMA R18, R20, R22, R8 ;  /* 0x000000161412722b */ /* 0x020fd60000000008 */
.L_x_3:
[----:B------:R-:W-:Y:S05]  /*06e0*/  @!P0 BRA `(.L_x_0) ;  /* 0x00000000007c8947 */ /* 0x000fea0003800000 */
[----:B------:R-:W-:Y:S01]  /*06f0*/  ISETP.NE.AND P1, PT, R26, 0x1, PT ;  /* 0x000000011a00780c */ /* 0x000fe20003f25270 */
[----:B------:R-:W1:Y:S01]  /*0700*/  LDC.64 R12, c[0x0][0x380] ;  /* 0x0000e000ff0c7b82 */ /* 0x000e620000000a00 */
[----:B------:R-:W-:-:S04]  /*0710*/  LOP3.LUT R0, R0, 0x1, RZ, 0xc0, !PT ;  /* 0x0000000100007812 */ /* 0x000fc800078ec0ff */
[----:B------:R-:W-:-:S03]  /*0720*/  ISETP.NE.U32.AND P0, PT, R0, 0x1, PT ;  /* 0x000000010000780c */ /* 0x000fc60003f05070 */
[----:B------:R-:W2:Y:S04]  /*0730*/  LDC.64 R20, c[0x0][0x388] ;  /* 0x0000e200ff147b82 */ /* 0x000ea80000000a00 */
[-C--:B------:R-:W-:Y:S01]  /*0740*/  @P1 IADD3 R17, PT, PT, R6, R7.reuse, RZ ;  /* 0x0000000706111210 */ /* 0x080fe20007ffe0ff */
[-C--:B------:R-:W-:Y:S01]  /*0750*/  @P1 IMAD R23, R2, R7.reuse, R5 ;  /* 0x0000000702171224 */ /* 0x080fe200078e0205 */
[----:B------:R-:W-:Y:S01]  /*0760*/  @P1 IADD3 R0, P2, PT, R6, R7, RZ ;  /* 0x0000000706001210 */ /* 0x000fe20007f5e0ff */
[----:B------:R-:W-:Y:S01]  /*0770*/  @P1 VIADD R7, R7, 0x2 ;  /* 0x0000000207071836 */ /* 0x000fe20000000000 */
[----:B------:R-:W3:Y:S02]  /*0780*/  @P1 LDC.64 R8, c[0x0][0x380] ;  /* 0x0000e000ff081b82 */ /* 0x000ee40000000a00 */
[----:B------:R-:W-:-:S06]  /*0790*/  @P1 IADD3.X R4, PT, PT, RZ, RZ, RZ, P2, !PT ;  /* 0x000000ffff041210 */ /* 0x000fcc00017fe4ff */
[----:B------:R-:W4:Y:S01]  /*07a0*/  LDC.64 R14, c[0x0][0x380] ;  /* 0x0000e000ff0e7b82 */ /* 0x000f220000000a00 */
[----:B-1----:R-:W-:-:S07]  /*07b0*/  @P1 IMAD.WIDE.U32 R16, R17, 0x8, R12 ;  /* 0x0000000811101825 */ /* 0x002fce00078e000c */
[----:B------:R-:W1:Y:S01]  /*07c0*/  LDC.64 R10, c[0x0][0x388] ;  /* 0x0000e200ff0a7b82 */ /* 0x000e620000000a00 */
[----:B--2---:R-:W-:Y:S01]  /*07d0*/  @P1 IMAD.WIDE R20, R23, 0x8, R20 ;  /* 0x0000000817141825 */ /* 0x004fe200078e0214 */
[----:B0-----:R-:W2:Y:S04]  /*07e0*/  @P1 LDG.E.64 R16, desc[UR4][R16.64] ;  /* 0x0000000410101981 */ /* 0x001ea8000c1e1b00 */
[----:B------:R-:W2:Y:S01]  /*07f0*/  @P1 LDG.E.64 R12, desc[UR4][R20.64] ;  /* 0x00000004140c1981 */ /* 0x000ea2000c1e1b00 */
[----:B---3--:R-:W-:Y:S01]  /*0800*/  @P1 LEA R8, P2, R0, R8, 0x3 ;  /* 0x0000000800081211 */ /* 0x008fe200078418ff */
[----:B------:R-:W-:-:S03]  /*0810*/  @P1 IMAD.WIDE R22, R2, 0x8, R20 ;  /* 0x0000000802161825 */ /* 0x000fc600078e0214 */
[----:B------:R-:W-:Y:S01]  /*0820*/  @P1 LEA.HI.X R9, R0, R9, R4, 0x3, P2 ;  /* 0x0000000900091211 */ /* 0x000fe200010f1c04 */
[-C--:B------:R-:W-:Y:S01]  /*0830*/  @!P0 IMAD R27, R2, R7.reuse, R5 ;  /* 0x00000007021b8224 */ /* 0x080fe200078e0205 */
[----:B------:R-:W-:Y:S02]  /*0840*/  @!P0 IADD3 R25, PT, PT, R6, R7, RZ ;  /* 0x0000000706198210 */ /* 0x000fe40007ffe0ff */
[----:B------:R-:W3:Y:S04]  /*0850*/  @P1 LDG.E.64 R6, desc[UR4][R22.64] ;  /* 0x0000000416061981 */ /* 0x000ee8000c1e1b00 */
[----:B------:R-:W3:Y:S01]  /*0860*/  @P1 LDG.E.64 R8, desc[UR4][R8.64+0x8] ;  /* 0x0000080408081981 */ /* 0x000ee2000c1e1b00 */
[----:B----4-:R-:W-:-:S04]  /*0870*/  @!P0 IMAD.WIDE.U32 R14, R25, 0x8, R14 ;  /* 0x00000008190e8825 */ /* 0x010fc800078e000e */
[----:B-1----:R-:W-:Y:S02]  /*0880*/  @!P0 IMAD.WIDE R10, R27, 0x8, R10 ;  /* 0x000000081b0a8825 */ /* 0x002fe400078e020a */
[----:B------:R-:W4:Y:S04]  /*0890*/  @!P0 LDG.E.64 R14, desc[UR4][R14.64] ;  /* 0x000000040e0e8981 */ /* 0x000f28000c1e1b00 */
[----:B------:R-:W4:Y:S01]  /*08a0*/  @!P0 LDG.E.64 R10, desc[UR4][R10.64] ;  /* 0x000000040a0a8981 */ /* 0x000f22000c1e1b00 */
[----:B--2---:R-:W-:-:S08]  /*08b0*/  @P1 DFMA R12, R16, R12, R18 ;  /* 0x0000000c100c122b */ /* 0x004fd00000000012 */
[----:B---3--:R-:W-:-:S08]  /*08c0*/  @P1 DFMA R18, R8, R6, R12 ;  /* 0x000000060812122b */ /* 0x008fd0000000000c */
[----:B----4-:R-:W-:-:S11]  /*08d0*/  @!P0 DFMA R18, R14, R10, R18 ;  /* 0x0000000a0e12822b */ /* 0x010fd60000000012 */
.L_x_0:
[----:B------:R-:W1:Y:S01]  /*08e0*/  LDC.64 R6, c[0x0][0x390] ;  /* 0x0000e400ff067b82 */ /* 0x000e620000000a00 */
[----:B------:R-:W-:-:S04]  /*08f0*/  IMAD R3, R3, R2, R5 ;  /* 0x0000000203037224 */ /* 0x000fc800078e0205 */
[----:B-1----:R-:W-:-:S05]  /*0900*/  IMAD.WIDE R2, R3, 0x8, R6 ;  /* 0x0000000803027825 */ /* 0x002fca00078e0206 */
[----:B0-----:R-:W-:Y:S01]  /*0910*/  STG.E.64 desc[UR4][R2.64], R18 ;  /* 0x0000001202007986 */ /* 0x001fe2000c101b04 */
[----:B------:R-:W-:Y:S05]  /*0920*/  EXIT ;  /* 0x000000000000794d */ /* 0x000fea0003800000 */
.L_x_4:
[----:B------:R-:W-:-:S00]  /*0930*/  BRA `(.L_x_4) ;  /* 0xfffffffc00fc7947 */ /* 0x000fc0000383ffff */
[----:B------:R-:W-:-:S00]  /*0940*/  NOP ;  /* 0x0000000000007918 */ /* 0x000fc00000000000 */
        /* <DEDUP_REMOVED lines=11> */
.L_x_5:


//--------------------- .nv.shared.reserved.0     --------------------------
	.section	.nv.shared.reserved.0,"aw",@nobits
	.weak		__nv_reservedSMEM_offset_0_alias
	.size		__nv_reservedSMEM_offset_0_alias, 0, 64
	.other		__nv_reservedSMEM_offset_0_alias,@"STO_CUDA_RESERVED_SHARED STV_DEFAULT"
__nv_reservedSMEM_offset_0_alias:
	.zero		0
	.zero		64


//--------------------- .nv.constant0._Z16availableKernel4PdS_S_id --------------------------
	.section	.nv.constant0._Z16availableKernel4PdS_S_id,"a",@progbits
	.sectionflags	@""
	.align	4
.nv.constant0._Z16availableKernel4PdS_S_id:
	.zero		936


//--------------------- SYMBOLS --------------------------

	.type		.nv.reservedSmem.offset0,@object
	.size		.nv.reservedSmem.offset0,0x4
